	.headerflags	@"EF_CUDA_TEXMODE_UNIFIED EF_CUDA_64BIT_ADDRESS EF_CUDA_ACCELERATORS EF_CUDA_SM90 EF_CUDA_VIRTUAL_SM(EF_CUDA_SM90)"
	.elftype	@"ET_EXEC"


//--------------------- .nv.info                  --------------------------
	.section	.nv.info,"",@"SHT_CUDA_INFO"
	.align	4


	//----- nvinfo : EIATTR_REGCOUNT
	.align		4
        /*0000*/ 	.byte	0x04, 0x2f
        /*0002*/ 	.short	(.L_1 - .L_0)
	.align		4
.L_0:
        /*0004*/ 	.word	index@(triton_red_fused__unsafe_index_convolution_native_group_norm_34)
        /*0008*/ 	.word	0x00000020


	//----- nvinfo : EIATTR_MIN_STACK_SIZE
	.align		4
.L_1:
        /*000c*/ 	.byte	0x04, 0x12
        /*000e*/ 	.short	(.L_3 - .L_2)
	.align		4
.L_2:
        /*0010*/ 	.word	index@(triton_red_fused__unsafe_index_convolution_native_group_norm_34)
        /*0014*/ 	.word	0x00000000


	//----- nvinfo : EIATTR_FRAME_SIZE
	.align		4
.L_3:
        /*0018*/ 	.byte	0x04, 0x11
        /*001a*/ 	.short	(.L_5 - .L_4)
	.align		4
.L_4:
        /*001c*/ 	.word	index@(triton_red_fused__unsafe_index_convolution_native_group_norm_34)
        /*0020*/ 	.word	0x00000000


	//----- nvinfo : EIATTR_MIN_STACK_SIZE
	.align		4
.L_5:
        /*0024*/ 	.byte	0x04, 0x12
        /*0026*/ 	.short	(.L_7 - .L_6)
	.align		4
.L_6:
        /*0028*/ 	.word	index@(triton_red_fused__unsafe_index_convolution_native_group_norm_34)
        /*002c*/ 	.word	0x00000000
.L_7:


//--------------------- .nv.info.triton_red_fused__unsafe_index_convolution_native_group_norm_34 --------------------------
	.section	.nv.info.triton_red_fused__unsafe_index_convolution_native_group_norm_34,"",@"SHT_CUDA_INFO"
	.sectionflags	@""
	.align	4


	//----- nvinfo : EIATTR_CUDA_API_VERSION
	.align		4
        /*0000*/ 	.byte	0x04, 0x37
        /*0002*/ 	.short	(.L_9 - .L_8)
.L_8:
        /*0004*/ 	.word	0x0000007c


	//----- nvinfo : EIATTR_KPARAM_INFO
	.align		4
.L_9:
        /*0008*/ 	.byte	0x04, 0x17
        /*000a*/ 	.short	(.L_11 - .L_10)
.L_10:
        /*000c*/ 	.word	0x00000000
        /*0010*/ 	.short	0x0008
        /*0012*/ 	.short	0x003c
        /*0014*/ 	.byte	0x00, 0xf0, 0x11, 0x00


	//----- nvinfo : EIATTR_KPARAM_INFO
	.align		4
.L_11:
        /*0018*/ 	.byte	0x04, 0x17
        /*001a*/ 	.short	(.L_13 - .L_12)
.L_12:
        /*001c*/ 	.word	0x00000000
        /*0020*/ 	.short	0x0007
        /*0022*/ 	.short	0x0038
        /*0024*/ 	.byte	0x00, 0xf0, 0x11, 0x00


	//----- nvinfo : EIATTR_KPARAM_INFO
	.align		4
.L_13:
        /*0028*/ 	.byte	0x04, 0x17
        /*002a*/ 	.short	(.L_15 - .L_14)
.L_14:
        /*002c*/ 	.word	0x00000000
        /*0030*/ 	.short	0x0006
        /*0032*/ 	.short	0x0030
        /*0034*/ 	.byte	0x00, 0xf4, 0x21, 0x00


	//----- nvinfo : EIATTR_KPARAM_INFO
	.align		4
.L_15:
        /*0038*/ 	.byte	0x04, 0x17
        /*003a*/ 	.short	(.L_17 - .L_16)
.L_16:
        /*003c*/ 	.word	0x00000000
        /*0040*/ 	.short	0x0005
        /*0042*/ 	.short	0x0028
        /*0044*/ 	.byte	0x00, 0xf4, 0x21, 0x00


	//----- nvinfo : EIATTR_KPARAM_INFO
	.align		4
.L_17:
        /*0048*/ 	.byte	0x04, 0x17
        /*004a*/ 	.short	(.L_19 - .L_18)
.L_18:
        /*004c*/ 	.word	0x00000000
        /*0050*/ 	.short	0x0004
        /*0052*/ 	.short	0x0020
        /*0054*/ 	.byte	0x00, 0xf4, 0x21, 0x00


	//----- nvinfo : EIATTR_KPARAM_INFO
	.align		4
.L_19:
        /*0058*/ 	.byte	0x04, 0x17
        /*005a*/ 	.short	(.L_21 - .L_20)
.L_20:
        /*005c*/ 	.word	0x00000000
        /*0060*/ 	.short	0x0003
        /*0062*/ 	.short	0x0018
        /*0064*/ 	.byte	0x00, 0xf4, 0x21, 0x00


	//----- nvinfo : EIATTR_KPARAM_INFO
	.align		4
.L_21:
        /*0068*/ 	.byte	0x04, 0x17
        /*006a*/ 	.short	(.L_23 - .L_22)
.L_22:
        /*006c*/ 	.word	0x00000000
        /*0070*/ 	.short	0x0002
        /*0072*/ 	.short	0x0010
        /*0074*/ 	.byte	0x00, 0xf4, 0x21, 0x00


	//----- nvinfo : EIATTR_KPARAM_INFO
	.align		4
.L_23:
        /*0078*/ 	.byte	0x04, 0x17
        /*007a*/ 	.short	(.L_25 - .L_24)
.L_24:
        /*007c*/ 	.word	0x00000000
        /*0080*/ 	.short	0x0001
        /*0082*/ 	.short	0x0008
        /*0084*/ 	.byte	0x00, 0xf4, 0x21, 0x00


	//----- nvinfo : EIATTR_KPARAM_INFO
	.align		4
.L_25:
        /*0088*/ 	.byte	0x04, 0x17
        /*008a*/ 	.short	(.L_27 - .L_26)
.L_26:
        /*008c*/ 	.word	0x00000000
        /*0090*/ 	.short	0x0000
        /*0092*/ 	.short	0x0000
        /*0094*/ 	.byte	0x00, 0xf4, 0x21, 0x00


	//----- nvinfo : EIATTR_SPARSE_MMA_MASK
	.align		4
.L_27:
        /*0098*/ 	.byte	0x03, 0x50
        /*009a*/ 	.short	0x0000


	//----- nvinfo : EIATTR_MAXREG_COUNT
	.align		4
        /*009c*/ 	.byte	0x03, 0x1b
        /*009e*/ 	.short	0x00ff


	//----- nvinfo : EIATTR_COOP_GROUP_MASK_REGIDS
	.align		4
        /*00a0*/ 	.byte	0x04, 0x29
        /*00a2*/ 	.short	(.L_29 - .L_28)


	//   ....[0]....
.L_28:
        /*00a4*/ 	.word	0xffffffff


	//   ....[1]....
        /*00a8*/ 	.word	0xffffffff


	//   ....[2]....
        /*00ac*/ 	.word	0xffffffff


	//   ....[3]....
        /*00b0*/ 	.word	0xffffffff


	//   ....[4]....
        /*00b4*/ 	.word	0xffffffff


	//   ....[5]....
        /*00b8*/ 	.word	0xffffffff


	//----- nvinfo : EIATTR_COOP_GROUP_INSTR_OFFSETS
	.align		4
.L_29:
        /*00bc*/ 	.byte	0x04, 0x28
        /*00be*/ 	.short	(.L_31 - .L_30)


	//   ....[0]....
.L_30:
        /*00c0*/ 	.word	0x00000b60


	//   ....[1]....
        /*00c4*/ 	.word	0x00000b70


	//   ....[2]....
        /*00c8*/ 	.word	0x00000b80


	//   ....[3]....
        /*00cc*/ 	.word	0x00000c10


	//   ....[4]....
        /*00d0*/ 	.word	0x00000d20


	//   ....[5]....
        /*00d4*/ 	.word	0x00000d40


	//----- nvinfo : EIATTR_EXIT_INSTR_OFFSETS
	.align		4
.L_31:
        /*00d8*/ 	.byte	0x04, 0x1c
        /*00da*/ 	.short	(.L_33 - .L_32)


	//   ....[0]....
.L_32:
        /*00dc*/ 	.word	0x00000ef0


	//   ....[1]....
        /*00e0*/ 	.word	0x00000f40


	//----- nvinfo : EIATTR_REQNTID
	.align		4
.L_33:
        /*00e4*/ 	.byte	0x04, 0x10
        /*00e6*/ 	.short	(.L_35 - .L_34)
.L_34:
        /*00e8*/ 	.word	0x00000100
        /*00ec*/ 	.word	0x00000001
        /*00f0*/ 	.word	0x00000001


	//----- nvinfo : EIATTR_CBANK_PARAM_SIZE
	.align		4
.L_35:
        /*00f4*/ 	.byte	0x03, 0x19
        /*00f6*/ 	.short	0x0040


	//----- nvinfo : EIATTR_PARAM_CBANK
	.align		4
        /*00f8*/ 	.byte	0x04, 0x0a
        /*00fa*/ 	.short	(.L_37 - .L_36)
	.align		4
.L_36:
        /*00fc*/ 	.word	index@(.nv.constant0.triton_red_fused__unsafe_index_convolution_native_group_norm_34)
        /*0100*/ 	.short	0x0210
        /*0102*/ 	.short	0x0040


	//----- nvinfo : EIATTR_SW_WAR
	.align		4
.L_37:
        /*0104*/ 	.byte	0x04, 0x36
        /*0106*/ 	.short	(.L_39 - .L_38)
.L_38:
        /*0108*/ 	.word	0x00000008
.L_39:


//--------------------- .nv.callgraph             --------------------------
	.section	.nv.callgraph,"",@"SHT_CUDA_CALLGRAPH"
	.align	4
	.sectionentsize	8
	.align		4
        /*0000*/ 	.word	0x00000000
	.align		4
        /*0004*/ 	.word	0xffffffff
	.align		4
        /*0008*/ 	.word	0x00000000
	.align		4
        /*000c*/ 	.word	0xfffffffe
	.align		4
        /*0010*/ 	.word	0x00000000
	.align		4
        /*0014*/ 	.word	0xfffffffd
	.align		4
        /*0018*/ 	.word	0x00000000
	.align		4
        /*001c*/ 	.word	0xfffffffc


//--------------------- .text.triton_red_fused__unsafe_index_convolution_native_group_norm_34 --------------------------
	.section	.text.triton_red_fused__unsafe_index_convolution_native_group_norm_34,"ax",@progbits
	.sectionflags	@"SHF_BARRIERS=1"
	.align	128
        .global         triton_red_fused__unsafe_index_convolution_native_group_norm_34
        .type           triton_red_fused__unsafe_index_convolution_native_group_norm_34,@function
        .size           triton_red_fused__unsafe_index_convolution_native_group_norm_34,(.L_x_2 - triton_red_fused__unsafe_index_convolution_native_group_norm_34)
        .other          triton_red_fused__unsafe_index_convolution_native_group_norm_34,@"STO_CUDA_ENTRY STV_DEFAULT"
triton_red_fused__unsafe_index_convolution_native_group_norm_34:
.text.triton_red_fused__unsafe_index_convolution_native_group_norm_34:
[----:B------:R-:W0:Y:S02]  /*0000*/  LDC R1, c[0x0][0x28] ;  /* 0x00000a00ff017b82 */ /* 0x000e240000000800 */
[----:B------:R-:W1:Y:S01]  /*0010*/  S2R R8, SR_CTAID.X ;  /* 0x0000000000087919 */ /* 0x000e620000002500 */
[----:B------:R-:W2:Y:S01]  /*0020*/  LDC.64 R6, c[0x0][0x210] ;  /* 0x00008400ff067b82 */ /* 0x000ea20000000a00 */
[----:B------:R-:W-:Y:S01]  /*0030*/  ULDC.64 UR6, c[0x0][0x208] ;  /* 0x0000820000067ab9 */ /* 0x000fe20000000a00 */
[----:B------:R-:W-:Y:S01]  /*0040*/  ULDC.64 UR4, c[0x0][0x218] ;  /* 0x0000860000047ab9 */ /* 0x000fe20000000a00 */
[----:B------:R-:W3:Y:S05]  /*0050*/  S2R R0, SR_TID.X ;  /* 0x0000000000007919 */ /* 0x000eea0000002100 */
[----:B------:R-:W4:Y:S01]  /*0060*/  LDC.64 R12, c[0x0][0x210] ;  /* 0x00008400ff0c7b82 */ /* 0x000f220000000a00 */
[----:B------:R-:W-:Y:S01]  /*0070*/  IMAD.MOV.U32 R22, RZ, RZ, RZ ;  /* 0x000000ffff167224 */ /* 0x000fe200078e00ff */
[----:B------:R-:W-:Y:S01]  /*0080*/  ULDC.64 UR10, c[0x0][0x218] ;  /* 0x00008600000a7ab9 */ /* 0x000fe20000000a00 */
[----:B------:R-:W-:Y:S01]  /*0090*/  IMAD.MOV.U32 R23, RZ, RZ, 0x4 ;  /* 0x00000004ff177424 */ /* 0x000fe200078e00ff */
[----:B------:R-:W-:Y:S01]  /*00a0*/  ULDC.64 UR8, c[0x0][0x210] ;  /* 0x0000840000087ab9 */ /* 0x000fe20000000a00 */
[----:B--2---:R-:W2:Y:S01]  /*00b0*/  LDG.E.EL.64 R6, desc[UR6][R6.64] ;  /* 0x0000000606067981 */ /* 0x004ea2000c2e1b00 */
[----:B-1----:R-:W-:Y:S01]  /*00c0*/  IMAD.SHL.U32 R9, R8, 0x40, RZ ;  /* 0x0000004008097824 */ /* 0x002fe200078e00ff */
[----:B---3--:R-:W-:-:S04]  /*00d0*/  SHF.R.U32.HI R5, RZ, 0x6, R0 ;  /* 0x00000006ff057819 */ /* 0x008fc80000011600 */
[----:B------:R-:W-:-:S04]  /*00e0*/  LOP3.LUT R2, R9, 0x3f, R0, 0xf8, !PT ;  /* 0x0000003f09027812 */ /* 0x000fc800078ef800 */
[----:B------:R-:W-:-:S04]  /*00f0*/  SHF.R.S32.HI R3, RZ, 0x1f, R2 ;  /* 0x0000001fff037819 */ /* 0x000fc80000011402 */
[----:B------:R-:W-:-:S04]  /*0100*/  LEA.HI R10, R3, R2, RZ, 0x2 ;  /* 0x00000002030a7211 */ /* 0x000fc800078f10ff */
[----:B------:R-:W-:Y:S02]  /*0110*/  LOP3.LUT R3, R10, 0x1ffffffc, RZ, 0xc0, !PT ;  /* 0x1ffffffc0a037812 */ /* 0x000fe400078ec0ff */
[----:B------:R-:W-:-:S03]  /*0120*/  ISETP.GE.AND P0, PT, R2, 0x400, PT ;  /* 0x000004000200780c */ /* 0x000fc60003f06270 */
[----:B------:R-:W-:Y:S01]  /*0130*/  IMAD.IADD R4, R2, 0x1, -R3 ;  /* 0x0000000102047824 */ /* 0x000fe200078e0a03 */
[----:B------:R-:W-:-:S03]  /*0140*/  SGXT.U32 R3, R5, 0x2 ;  /* 0x000000020503781a */ /* 0x000fc60000000000 */
[----:B------:R-:W-:Y:S02]  /*0150*/  IMAD.SHL.U32 R5, R4, 0x8, RZ ;  /* 0x0000000804057824 */ /* 0x000fe400078e00ff */
[----:B----4-:R-:W-:-:S04]  /*0160*/  IMAD.WIDE.U32 R14, R3, 0x8, R12 ;  /* 0x00000008030e7825 */ /* 0x010fc800078e000c */
[----:B------:R-:W-:Y:S01]  /*0170*/  IMAD.WIDE R12, R5, 0x8, R12 ;  /* 0x00000008050c7825 */ /* 0x000fe200078e020c */
[----:B------:R-:W-:Y:S01]  /*0180*/  CS2R R4, SRZ ;  /* 0x0000000000047805 */ /* 0x000fe2000001ff00 */
[----:B------:R-:W3:Y:S05]  /*0190*/  LDG.E.EL.64 R14, desc[UR6][R14.64] ;  /* 0x000000060e0e7981 */ /* 0x000eea000c2e1b00 */
[----:B------:R-:W4:Y:S01]  /*01a0*/  @!P0 LDG.E.EL.64 R4, desc[UR6][R12.64] ;  /* 0x000000060c048981 */ /* 0x000f22000c2e1b00 */
[----:B--2---:R-:W-:-:S04]  /*01b0*/  SHF.R.U32.HI R11, RZ, 0x1b, R7 ;  /* 0x0000001bff0b7819 */ /* 0x004fc80000011607 */
[----:B------:R-:W-:-:S04]  /*01c0*/  LOP3.LUT R11, R11, 0x10, RZ, 0xc0, !PT ;  /* 0x000000100b0b7812 */ /* 0x000fc800078ec0ff */
[----:B------:R-:W-:-:S05]  /*01d0*/  IADD3 R11, P1, R6, R11, RZ ;  /* 0x0000000b060b7210 */ /* 0x000fca0007f3e0ff */
[----:B------:R-:W-:Y:S02]  /*01e0*/  IMAD.X R18, RZ, RZ, R7, P1 ;  /* 0x000000ffff127224 */ /* 0x000fe400008e0607 */
[----:B------:R-:W1:Y:S01]  /*01f0*/  LDC.64 R6, c[0x0][0x220] ;  /* 0x00008800ff067b82 */ /* 0x000e620000000a00 */
[C---:B---3--:R-:W-:Y:S02]  /*0200*/  LEA R19, P1, R14.reuse, UR4, 0x2 ;  /* 0x000000040e137c11 */ /* 0x048fe4000f8210ff */
[--C-:B------:R-:W-:Y:S02]  /*0210*/  SHF.R.U32.HI R17, RZ, 0x19, R15.reuse ;  /* 0x00000019ff117819 */ /* 0x100fe4000001160f */
[----:B------:R-:W-:Y:S02]  /*0220*/  LEA.HI.X R15, R14, UR5, R15, 0x2, P1 ;  /* 0x000000050e0f7c11 */ /* 0x000fe400088f140f */
[----:B----4-:R-:W-:Y:S02]  /*0230*/  SEL R16, R5, RZ, !P0 ;  /* 0x000000ff05107207 */ /* 0x010fe40004000000 */
[----:B------:R-:W-:-:S02]  /*0240*/  LOP3.LUT R14, R17, 0x40, RZ, 0xc0, !PT ;  /* 0x00000040110e7812 */ /* 0x000fc400078ec0ff */
[----:B------:R-:W-:Y:S02]  /*0250*/  SHF.R.U32.HI R17, RZ, 0x1b, R16 ;  /* 0x0000001bff117819 */ /* 0x000fe40000011610 */
[----:B------:R-:W-:Y:S02]  /*0260*/  IADD3 R14, P1, R14, R19, RZ ;  /* 0x000000130e0e7210 */ /* 0x000fe40007f3e0ff */
[--C-:B------:R-:W-:Y:S02]  /*0270*/  SHF.R.S32.HI R5, RZ, 0x2, R10.reuse ;  /* 0x00000002ff057819 */ /* 0x100fe4000001140a */
[----:B------:R-:W-:Y:S02]  /*0280*/  SEL R4, R4, RZ, !P0 ;  /* 0x000000ff04047207 */ /* 0x000fe40004000000 */
[----:B------:R-:W-:Y:S02]  /*0290*/  LOP3.LUT R17, R17, 0x10, RZ, 0xc0, !PT ;  /* 0x0000001011117812 */ /* 0x000fe400078ec0ff */
[----:B------:R-:W-:Y:S01]  /*02a0*/  SHF.R.S32.HI R10, RZ, 0x1f, R10 ;  /* 0x0000001fff0a7819 */ /* 0x000fe2000001140a */
[----:B------:R-:W-:Y:S01]  /*02b0*/  IMAD.X R15, RZ, RZ, R15, P1 ;  /* 0x000000ffff0f7224 */ /* 0x000fe200008e060f */
[----:B------:R-:W-:-:S02]  /*02c0*/  IADD3 R17, P1, R17, R4, RZ ;  /* 0x0000000411117210 */ /* 0x000fc40007f3e0ff */
[----:B------:R-:W-:Y:S02]  /*02d0*/  LEA.HI R10, R10, R5, RZ, 0x6 ;  /* 0x000000050a0a7211 */ /* 0x000fe400078f30ff */
[C---:B------:R-:W-:Y:S01]  /*02e0*/  LEA R14, P2, R11.reuse, R14, 0x6 ;  /* 0x0000000e0b0e7211 */ /* 0x040fe200078430ff */
[----:B------:R-:W-:Y:S01]  /*02f0*/  IMAD.X R16, RZ, RZ, R16, P1 ;  /* 0x000000ffff107224 */ /* 0x000fe200008e0610 */
[----:B------:R-:W-:Y:S02]  /*0300*/  LOP3.LUT R4, R10, 0xffffffc0, RZ, 0xc0, !PT ;  /* 0xffffffc00a047812 */ /* 0x000fe400078ec0ff */
[----:B------:R-:W-:Y:S02]  /*0310*/  LEA.HI.X R18, R11, R15, R18, 0x6, P2 ;  /* 0x0000000f0b127211 */ /* 0x000fe400010f3412 */
[----:B------:R-:W-:Y:S01]  /*0320*/  LEA R10, P1, R17, R14, 0xa ;  /* 0x0000000e110a7211 */ /* 0x000fe200078250ff */
[C---:B------:R-:W-:Y:S02]  /*0330*/  IMAD.IADD R15, R5.reuse, 0x1, -R4 ;  /* 0x00000001050f7824 */ /* 0x040fe400078e0a04 */
[----:B------:R-:W-:Y:S01]  /*0340*/  IMAD.SHL.U32 R4, R5, 0x1000, RZ ;  /* 0x0000100005047824 */ /* 0x000fe200078e00ff */
[----:B------:R-:W-:Y:S01]  /*0350*/  LEA.HI.X R11, R17, R18, R16, 0xa, P1 ;  /* 0x00000012110b7211 */ /* 0x000fe200008f5410 */
[----:B------:R-:W-:-:S02]  /*0360*/  IMAD.MOV.U32 R5, RZ, RZ, RZ ;  /* 0x000000ffff057224 */ /* 0x000fc400078e00ff */
[----:B------:R-:W-:Y:S02]  /*0370*/  IMAD.MOV.U32 R18, RZ, RZ, RZ ;  /* 0x000000ffff127224 */ /* 0x000fe400078e00ff */
[----:B-1----:R-:W-:-:S04]  /*0380*/  IMAD.WIDE R6, R15, 0x4, R6 ;  /* 0x000000040f067825 */ /* 0x002fc800078e0206 */
[----:B------:R-:W-:Y:S01]  /*0390*/  IMAD.WIDE R10, R4, 0x4, R10 ;  /* 0x00000004040a7825 */ /* 0x000fe200078e020a */
[----:B------:R-:W2:Y:S04]  /*03a0*/  @!P0 LDG.E.EL R5, desc[UR6][R6.64] ;  /* 0x0000000606058981 */ /* 0x000ea8000c2e1900 */
[----:B------:R1:W2:Y:S01]  /*03b0*/  @!P0 LDG.E.EL R18, desc[UR6][R10.64] ;  /* 0x000000060a128981 */ /* 0x0002a2000c2e1900 */
[----:B------:R-:W3:Y:S01]  /*03c0*/  S2UR UR5, SR_CgaCtaId ;  /* 0x00000000000579c3 */ /* 0x000ee20000008800 */
[----:B------:R-:W-:Y:S01]  /*03d0*/  IMAD.SHL.U32 R14, R0, 0x4, RZ ;  /* 0x00000004000e7824 */ /* 0x000fe200078e00ff */
[----:B------:R-:W-:-:S04]  /*03e0*/  UMOV UR4, 0x400 ;  /* 0x0000040000047882 */ /* 0x000fc80000000000 */
[----:B------:R-:W-:Y:S02]  /*03f0*/  LOP3.LUT R15, R14, 0xfc, RZ, 0xc0, !PT ;  /* 0x000000fc0e0f7812 */ /* 0x000fe400078ec0ff */
[----:B------:R-:W-:Y:S01]  /*0400*/  LOP3.LUT R14, R3, 0xfc, R14, 0xf8, !PT ;  /* 0x000000fc030e7812 */ /* 0x000fe200078ef80e */
[----:B-1----:R-:W1:Y:S01]  /*0410*/  LDC.64 R10, c[0x0][0x228] ;  /* 0x00008a00ff0a7b82 */ /* 0x002e620000000a00 */
[----:B---3--:R-:W-:-:S06]  /*0420*/  UPRMT UR4, UR5, 0x654, UR4 ;  /* 0x0000065405047896 */ /* 0x008fcc0008000004 */
[----:B------:R-:W-:-:S04]  /*0430*/  VIADD R15, R15, UR4 ;  /* 0x000000040f0f7c36 */ /* 0x000fc80008000000 */
[----:B------:R-:W-:Y:S01]  /*0440*/  IMAD R6, R14, 0x4, R15 ;  /* 0x000000040e067824 */ /* 0x000fe200078e020f */
[C---:B------:R-:W-:Y:S02]  /*0450*/  LOP3.LUT R17, R0.reuse, 0xfc, RZ, 0xc0, !PT ;  /* 0x000000fc00117812 */ /* 0x040fe400078ec0ff */
[----:B------:R-:W-:-:S03]  /*0460*/  LOP3.LUT R16, R0, 0xff, RZ, 0xc0, !PT ;  /* 0x000000ff00107812 */ /* 0x000fc600078ec0ff */
[----:B------:R-:W-:-:S04]  /*0470*/  VIADD R7, R17, UR4 ;  /* 0x0000000411077c36 */ /* 0x000fc80008000000 */
[----:B------:R-:W-:Y:S01]  /*0480*/  IMAD R7, R16, 0x4, R7 ;  /* 0x0000000410077824 */ /* 0x000fe200078e0207 */
[----:B------:R-:W-:Y:S01]  /*0490*/  BAR.SYNC.DEFER_BLOCKING 0x0 ;  /* 0x0000000000007b1d */ /* 0x000fe20000010000 */
[----:B------:R-:W-:-:S04]  /*04a0*/  SHF.R.U32.HI R14, RZ, 0x2, R0 ;  /* 0x00000002ff0e7819 */ /* 0x000fc80000011600 */
[----:B------:R-:W-:Y:S01]  /*04b0*/  SGXT.U32 R14, R14, 0x6 ;  /* 0x000000060e0e781a */ /* 0x000fe20000000000 */
[----:B------:R-:W-:-:S03]  /*04c0*/  IMAD.SHL.U32 R16, R8, 0x80000, RZ ;  /* 0x0008000008107824 */ /* 0x000fc600078e00ff */
[----:B------:R-:W-:Y:S02]  /*04d0*/  LOP3.LUT R9, R9, R14, RZ, 0xfc, !PT ;  /* 0x0000000e09097212 */ /* 0x000fe400078efcff */
[----:B------:R-:W-:Y:S02]  /*04e0*/  LOP3.LUT R8, R0, 0x3, RZ, 0xc0, !PT ;  /* 0x0000000300087812 */ /* 0x000fe400078ec0ff */
[C---:B------:R-:W-:Y:S01]  /*04f0*/  ISETP.GE.AND P2, PT, R9.reuse, 0x400, PT ;  /* 0x000004000900780c */ /* 0x040fe20003f46270 */
[----:B------:R-:W-:Y:S02]  /*0500*/  IMAD.SHL.U32 R21, R14, 0x2000, RZ ;  /* 0x000020000e157824 */ /* 0x000fe400078e00ff */
[----:B------:R-:W-:-:S03]  /*0510*/  IMAD R17, R9, 0x2000, R8 ;  /* 0x0000200009117824 */ /* 0x000fc600078e0208 */
[----:B------:R-:W-:Y:S01]  /*0520*/  LOP3.LUT R21, R16, R21, RZ, 0xfc, !PT ;  /* 0x0000001510157212 */ /* 0x000fe200078efcff */
[----:B-1----:R-:W-:-:S03]  /*0530*/  IMAD.WIDE R16, R17, 0x4, R10 ;  /* 0x0000000411107825 */ /* 0x002fc600078e020a */
[----:B------:R-:W-:-:S05]  /*0540*/  LOP3.LUT R21, R21, 0x3, R0, 0xf8, !PT ;  /* 0x0000000315157812 */ /* 0x000fca00078ef800 */
[----:B------:R-:W-:-:S03]  /*0550*/  IMAD.WIDE R10, R21, 0x4, R10 ;  /* 0x00000004150a7825 */ /* 0x000fc600078e020a */
[----:B------:R-:W-:-:S05]  /*0560*/  IADD3 R8, P1, R10, 0x10, RZ ;  /* 0x000000100a087810 */ /* 0x000fca0007f3e0ff */
[----:B------:R-:W-:Y:S01]  /*0570*/  IMAD.X R21, RZ, RZ, R11, P1 ;  /* 0x000000ffff157224 */ /* 0x000fe200008e060b */
[----:B------:R-:W-:Y:S02]  /*0580*/  SHF.R.S32.HI R11, RZ, 0x1f, R4 ;  /* 0x0000001fff0b7819 */ /* 0x000fe40000011404 */
[----:B------:R-:W-:Y:S01]  /*0590*/  ISETP.LT.AND P1, PT, R2, 0x400, PT ;  /* 0x000004000200780c */ /* 0x000fe20003f21270 */
[----:B------:R-:W-:Y:S01]  /*05a0*/  IMAD.MOV.U32 R10, RZ, RZ, RZ ;  /* 0x000000ffff0a7224 */ /* 0x000fe200078e00ff */
[----:B------:R-:W-:Y:S02]  /*05b0*/  SHF.L.U64.HI R20, R4, 0x2, R11 ;  /* 0x0000000204147819 */ /* 0x000fe4000001020b */
[----:B------:R-:W-:Y:S01]  /*05c0*/  SEL R9, RZ, 0x3f800000, !P1 ;  /* 0x3f800000ff097807 */ /* 0x000fe20004800000 */
[----:B--2---:R-:W-:-:S05]  /*05d0*/  FADD R15, R18, R5 ;  /* 0x00000005120f7221 */ /* 0x004fca0000000000 */
[----:B------:R-:W-:Y:S01]  /*05e0*/  STS [R6], R15 ;  /* 0x0000000f06007388 */ /* 0x000fe20000000800 */
[----:B------:R-:W-:Y:S06]  /*05f0*/  BAR.SYNC.DEFER_BLOCKING 0x0 ;  /* 0x0000000000007b1d */ /* 0x000fec0000010000 */
[----:B------:R-:W1:Y:S01]  /*0600*/  LDS R19, [R7] ;  /* 0x0000000007137984 */ /* 0x000e620000000800 */
[----:B------:R-:W-:-:S03]  /*0610*/  FSEL R11, R15, RZ, !P0 ;  /* 0x000000ff0f0b7208 */ /* 0x000fc60004000000 */
[----:B-1----:R1:W-:Y:S04]  /*0620*/  @!P2 STG.E desc[UR6][R16.64], R19 ;  /* 0x000000131000a986 */ /* 0x0023e8000c101906 */
.L_x_0:
[----:B-1----:R-:W1:Y:S01]  /*0630*/  LDC.64 R14, c[0x0][0x210] ;  /* 0x00008400ff0e7b82 */ /* 0x002e620000000a00 */
[----:B------:R-:W-:-:S05]  /*0640*/  LOP3.LUT R25, R3, 0x1c, R23, 0xf8, !PT ;  /* 0x0000001c03197812 */ /* 0x000fca00078ef817 */
[----:B-1----:R-:W-:-:S05]  /*0650*/  IMAD.WIDE.U32 R24, R25, 0x8, R14 ;  /* 0x0000000819187825 */ /* 0x002fca00078e000e */
[----:B------:R-:W2:Y:S01]  /*0660*/  LDG.E.EL.64 R16, desc[UR6][R24.64] ;  /* 0x0000000618107981 */ /* 0x000ea2000c2e1b00 */
[----:B------:R-:W-:Y:S02]  /*0670*/  SHF.R.U64 R14, R23, 0x2, R10 ;  /* 0x00000002170e7819 */ /* 0x000fe4000000120a */
[----:B------:R-:W-:Y:S02]  /*0680*/  SHF.R.U32.HI R19, RZ, 0xa, R23 ;  /* 0x0000000aff137819 */ /* 0x000fe40000011617 */
[----:B------:R-:W-:-:S03]  /*0690*/  LOP3.LUT R14, R14, 0xf8, RZ, 0xc0, !PT ;  /* 0x000000f80e0e7812 */ /* 0x000fc600078ec0ff */
[----:B------:R-:W-:Y:S01]  /*06a0*/  IMAD.WIDE.U32 R18, R19, 0x8, R12 ;  /* 0x0000000813127825 */ /* 0x000fe200078e000c */
[----:B------:R-:W-:-:S05]  /*06b0*/  IADD3 R14, P1, R14, UR8, RZ ;  /* 0x000000080e0e7c10 */ /* 0x000fca000ff3e0ff */
[----:B------:R-:W-:-:S06]  /*06c0*/  IMAD.X R15, RZ, RZ, UR9, P1 ;  /* 0x00000009ff0f7e24 */ /* 0x000fcc00088e06ff */
[----:B------:R-:W3:Y:S01]  /*06d0*/  LDG.E.EL.64 R14, desc[UR6][R14.64] ;  /* 0x000000060e0e7981 */ /* 0x000ee2000c2e1b00 */
[C---:B--2---:R-:W-:Y:S02]  /*06e0*/  LEA R27, P3, R16.reuse, UR10, 0x2 ;  /* 0x0000000a101b7c11 */ /* 0x044fe4000f8610ff */
[--C-:B------:R-:W-:Y:S02]  /*06f0*/  SHF.R.U32.HI R26, RZ, 0x19, R17.reuse ;  /* 0x00000019ff1a7819 */ /* 0x100fe40000011611 */
[----:B------:R-:W-:Y:S02]  /*0700*/  LEA.HI.X R28, R16, UR11, R17, 0x2, P3 ;  /* 0x0000000b101c7c11 */ /* 0x000fe400098f1411 */
[----:B------:R-:W-:-:S06]  /*0710*/  CS2R R16, SRZ ;  /* 0x0000000000107805 */ /* 0x000fcc000001ff00 */
[----:B------:R1:W2:Y:S01]  /*0720*/  @!P0 LDG.E.EL.64 R16, desc[UR6][R18.64] ;  /* 0x0000000612108981 */ /* 0x0002a2000c2e1b00 */
[----:B------:R-:W-:Y:S02]  /*0730*/  LOP3.LUT R26, R26, 0x40, RZ, 0xc0, !PT ;  /* 0x000000401a1a7812 */ /* 0x000fe400078ec0ff */
[----:B---3--:R-:W-:-:S04]  /*0740*/  SHF.R.U32.HI R25, RZ, 0x1b, R15 ;  /* 0x0000001bff197819 */ /* 0x008fc8000001160f */
[----:B------:R-:W-:Y:S02]  /*0750*/  LOP3.LUT R25, R25, 0x10, RZ, 0xc0, !PT ;  /* 0x0000001019197812 */ /* 0x000fe400078ec0ff */
[----:B------:R-:W-:Y:S02]  /*0760*/  IADD3 R27, P4, R26, R27, RZ ;  /* 0x0000001b1a1b7210 */ /* 0x000fe40007f9e0ff */
[----:B------:R-:W-:-:S03]  /*0770*/  IADD3 R24, P3, R14, R25, RZ ;  /* 0x000000190e187210 */ /* 0x000fc60007f7e0ff */
[----:B-1----:R-:W-:Y:S02]  /*0780*/  IMAD.X R19, RZ, RZ, R28, P4 ;  /* 0x000000ffff137224 */ /* 0x002fe400020e061c */
[----:B------:R-:W-:Y:S01]  /*0790*/  IMAD.X R14, RZ, RZ, R15, P3 ;  /* 0x000000ffff0e7224 */ /* 0x000fe200018e060f */
[----:B------:R-:W-:Y:S02]  /*07a0*/  LEA R15, P3, R24, R27, 0x6 ;  /* 0x0000001b180f7211 */ /* 0x000fe400078630ff */
[----:B--2---:R-:W-:Y:S02]  /*07b0*/  SEL R17, R17, RZ, !P0 ;  /* 0x000000ff11117207 */ /* 0x004fe40004000000 */
[----:B------:R-:W-:Y:S02]  /*07c0*/  SEL R29, R16, RZ, !P0 ;  /* 0x000000ff101d7207 */ /* 0x000fe40004000000 */
[----:B------:R-:W-:-:S04]  /*07d0*/  SHF.R.U32.HI R16, RZ, 0x1b, R17 ;  /* 0x0000001bff107819 */ /* 0x000fc80000011611 */
[----:B------:R-:W-:-:S04]  /*07e0*/  LOP3.LUT R16, R16, 0x10, RZ, 0xc0, !PT ;  /* 0x0000001010107812 */ /* 0x000fc800078ec0ff */
[----:B------:R-:W-:-:S05]  /*07f0*/  IADD3 R16, P1, R16, R29, RZ ;  /* 0x0000001d10107210 */ /* 0x000fca0007f3e0ff */
[----:B------:R-:W-:Y:S01]  /*0800*/  IMAD.X R18, RZ, RZ, R17, P1 ;  /* 0x000000ffff127224 */ /* 0x000fe200008e0611 */
[----:B------:R-:W-:Y:S02]  /*0810*/  LEA.HI.X R17, R24, R19, R14, 0x6, P3 ;  /* 0x0000001318117211 */ /* 0x000fe400018f340e */
[----:B------:R-:W-:-:S04]  /*0820*/  LEA R15, P1, R16, R15, 0xa ;  /* 0x0000000f100f7211 */ /* 0x000fc800078250ff */
[----:B------:R-:W-:Y:S02]  /*0830*/  LEA.HI.X R17, R16, R17, R18, 0xa, P1 ;  /* 0x0000001110117211 */ /* 0x000fe400008f5412 */
[----:B------:R-:W-:Y:S01]  /*0840*/  LEA R14, P1, R4, R15, 0x2 ;  /* 0x0000000f040e7211 */ /* 0x000fe200078210ff */
[----:B------:R-:W-:-:S04]  /*0850*/  IMAD.MOV.U32 R16, RZ, RZ, RZ ;  /* 0x000000ffff107224 */ /* 0x000fc800078e00ff */
[----:B------:R-:W-:-:S05]  /*0860*/  IMAD.X R15, R17, 0x1, R20, P1 ;  /* 0x00000001110f7824 */ /* 0x000fca00008e0614 */
[----:B------:R1:W2:Y:S02]  /*0870*/  @!P0 LDG.E.EL R16, desc[UR6][R14.64] ;  /* 0x000000060e108981 */ /* 0x0002a4000c2e1900 */
[----:B-1----:R-:W-:Y:S01]  /*0880*/  @!P2 IMAD.MOV.U32 R15, RZ, RZ, R21 ;  /* 0x000000ffff0fa224 */ /* 0x002fe200078e0015 */
[----:B------:R-:W-:Y:S01]  /*0890*/  BAR.SYNC.DEFER_BLOCKING 0x0 ;  /* 0x0000000000007b1d */ /* 0x000fe20000010000 */
[----:B--2---:R-:W-:-:S05]  /*08a0*/  FADD R17, R16, R5 ;  /* 0x0000000510117221 */ /* 0x004fca0000000000 */
[----:B------:R-:W-:Y:S02]  /*08b0*/  STS [R6], R17 ;  /* 0x0000001106007388 */ /* 0x000fe40000000800 */
[----:B------:R-:W-:Y:S01]  /*08c0*/  BAR.SYNC.DEFER_BLOCKING 0x0 ;  /* 0x0000000000007b1d */ /* 0x000fe20000010000 */
[----:B------:R-:W-:-:S04]  /*08d0*/  FADD R16, R9, 1 ;  /* 0x3f80000009107421 */ /* 0x000fc80000000000 */
[C---:B------:R-:W-:Y:S01]  /*08e0*/  FMUL R19, R16.reuse, 0.25 ;  /* 0x3e80000010137820 */ /* 0x040fe20000400000 */
[C---:B------:R-:W-:Y:S01]  /*08f0*/  FSETP.GEU.AND P3, PT, |R16|.reuse, 1.175494350822287508e-38, PT ;  /* 0x008000001000780b */ /* 0x040fe20003f6e200 */
[----:B------:R-:W1:Y:S01]  /*0900*/  LDS R25, [R7] ;  /* 0x0000000007197984 */ /* 0x000e620000000800 */
[----:B------:R-:W-:-:S04]  /*0910*/  FSETP.GT.AND P1, PT, |R16|, 8.50705917302346158658e+37, PT ;  /* 0x7e8000001000780b */ /* 0x000fc80003f24200 */
[----:B------:R-:W-:Y:S01]  /*0920*/  FSEL R18, R19, R16, P1 ;  /* 0x0000001013127208 */ /* 0x000fe20000800000 */
[----:B------:R-:W-:-:S04]  /*0930*/  FADD R19, R17, -R11 ;  /* 0x8000000b11137221 */ /* 0x000fc80000000000 */
[----:B------:R-:W-:Y:S02]  /*0940*/  FMUL R14, R19, 0.25 ;  /* 0x3e800000130e7820 */ /* 0x000fe40000400000 */
[----:B------:R-:W-:-:S03]  /*0950*/  @!P3 FMUL R18, R18, 16777216 ;  /* 0x4b8000001212b820 */ /* 0x000fc60000400000 */
[----:B------:R-:W-:Y:S01]  /*0960*/  FSEL R24, R14, R19, P1 ;  /* 0x000000130e187208 */ /* 0x000fe20000800000 */
[----:B------:R-:W-:Y:S01]  /*0970*/  @!P2 IMAD.MOV.U32 R14, RZ, RZ, R8 ;  /* 0x000000ffff0ea224 */ /* 0x000fe200078e0008 */
[----:B------:R-:W-:Y:S01]  /*0980*/  IADD3 R23, P1, R23, 0x4, RZ ;  /* 0x0000000417177810 */ /* 0x000fe20007f3e0ff */
[----:B------:R-:W2:Y:S04]  /*0990*/  MUFU.RCP R18, R18 ;  /* 0x0000001200127308 */ /* 0x000ea80000001000 */
[----:B------:R-:W-:Y:S01]  /*09a0*/  IMAD.X R10, RZ, RZ, R10, P1 ;  /* 0x000000ffff0a7224 */ /* 0x000fe200008e060a */
[----:B------:R-:W-:Y:S01]  /*09b0*/  ISETP.GE.U32.AND P1, PT, R23, 0x2000, PT ;  /* 0x000020001700780c */ /* 0x000fe20003f26070 */
[----:B------:R-:W-:-:S03]  /*09c0*/  @!P3 FMUL R24, R24, 16777216 ;  /* 0x4b8000001818b820 */ /* 0x000fc60000400000 */
[----:B------:R-:W-:Y:S01]  /*09d0*/  ISETP.GE.U32.AND.EX P1, PT, R10, RZ, PT, P1 ;  /* 0x000000ff0a00720c */ /* 0x000fe20003f26110 */
[----:B-1----:R1:W-:Y:S01]  /*09e0*/  @!P2 STG.E desc[UR6][R14.64], R25 ;  /* 0x000000190e00a986 */ /* 0x0023e2000c101906 */
[----:B--2---:R-:W-:Y:S01]  /*09f0*/  FFMA R24, R18, R24, R11 ;  /* 0x0000001812187223 */ /* 0x004fe2000000000b */
[----:B------:R-:W-:-:S03]  /*0a00*/  IADD3 R8, P3, R8, 0x10, RZ ;  /* 0x0000001008087810 */ /* 0x000fc60007f7e0ff */
[----:B------:R-:W-:Y:S01]  /*0a10*/  FADD R17, R17, -R24 ;  /* 0x8000001811117221 */ /* 0x000fe20000000000 */
[----:B------:R-:W-:Y:S01]  /*0a20*/  FSEL R9, R16, R9, !P0 ;  /* 0x0000000910097208 */ /* 0x000fe20004000000 */
[----:B------:R-:W-:Y:S01]  /*0a30*/  IMAD.X R21, RZ, RZ, R21, P3 ;  /* 0x000000ffff157224 */ /* 0x000fe200018e0615 */
[----:B------:R-:W-:Y:S01]  /*0a40*/  FSEL R11, R24, R11, !P0 ;  /* 0x0000000b180b7208 */ /* 0x000fe20004000000 */
[----:B------:R-:W-:-:S03]  /*0a50*/  @!P0 FFMA R22, R19, R17, R22 ;  /* 0x0000001113168223 */ /* 0x000fc60000000016 */
[----:B------:R-:W-:Y:S05]  /*0a60*/  @!P1 BRA `(.L_x_0) ;  /* 0xfffffff800f09947 */ /* 0x000fea000383ffff */
[----:B------:R-:W-:Y:S01]  /*0a70*/  BAR.SYNC.DEFER_BLOCKING 0x0 ;  /* 0x0000000000007b1d */ /* 0x000fe20000010000 */
[C---:B------:R-:W-:Y:S01]  /*0a80*/  LOP3.LUT R4, R0.reuse, 0x3f, RZ, 0xc0, !PT ;  /* 0x0000003f00047812 */ /* 0x040fe200078ec0ff */
[C---:B------:R-:W-:Y:S01]  /*0a90*/  IMAD.SHL.U32 R5, R3.reuse, 0x4, RZ ;  /* 0x0000000403057824 */ /* 0x040fe200078e00ff */
[----:B------:R-:W-:Y:S02]  /*0aa0*/  ISETP.GE.AND P1, PT, R0, 0x100, PT ;  /* 0x000001000000780c */ /* 0x000fe40003f26270 */
[----:B------:R-:W-:Y:S01]  /*0ab0*/  ISETP.EQ.AND P0, PT, R3, RZ, !P0 ;  /* 0x000000ff0300720c */ /* 0x000fe20004702270 */
[----:B------:R-:W-:-:S05]  /*0ac0*/  IMAD.SHL.U32 R4, R4, 0x10, RZ ;  /* 0x0000001004047824 */ /* 0x000fca00078e00ff */
[----:B------:R-:W-:Y:S01]  /*0ad0*/  LOP3.LUT R8, R4, R5, RZ, 0xfc, !PT ;  /* 0x0000000504087212 */ /* 0x000fe200078efcff */
[----:B------:R-:W-:-:S04]  /*0ae0*/  IMAD.SHL.U32 R5, R0, 0x4, RZ ;  /* 0x0000000400057824 */ /* 0x000fc800078e00ff */
[----:B------:R-:W-:Y:S04]  /*0af0*/  STS [R8+UR4], R11 ;  /* 0x0000000b08007988 */ /* 0x000fe80008000804 */
[----:B------:R-:W-:Y:S04]  /*0b00*/  STS [R8+UR4+0x400], R22 ;  /* 0x0004001608007988 */ /* 0x000fe80008000804 */
[----:B------:R-:W-:Y:S01]  /*0b10*/  STS [R8+UR4+0x800], R9 ;  /* 0x0008000908007988 */ /* 0x000fe20008000804 */
[----:B------:R-:W-:Y:S06]  /*0b20*/  BAR.SYNC.DEFER_BLOCKING 0x0 ;  /* 0x0000000000007b1d */ /* 0x000fec0000010000 */
[----:B------:R-:W2:Y:S04]  /*0b30*/  @!P1 LDS R13, [R5+UR4+0x800] ;  /* 0x00080004050d9984 */ /* 0x000ea80008000800 */
[----:B------:R-:W3:Y:S04]  /*0b40*/  @!P1 LDS R10, [R5+UR4] ;  /* 0x00000004050a9984 */ /* 0x000ee80008000800 */
[----:B------:R-:W4:Y:S04]  /*0b50*/  @!P1 LDS R12, [R5+UR4+0x400] ;  /* 0x00040004050c9984 */ /* 0x000f280008000800 */
[----:B-12---:R-:W1:Y:S04]  /*0b60*/  SHFL.BFLY PT, R14, R13, 0x2, 0x1f ;  /* 0x0c401f000d0e7f89 */ /* 0x006e6800000e0000 */
[----:B---3--:R-:W2:Y:S04]  /*0b70*/  SHFL.BFLY PT, R9, R10, 0x2, 0x1f ;  /* 0x0c401f000a097f89 */ /* 0x008ea800000e0000 */
[----:B----4-:R-:W3:Y:S01]  /*0b80*/  SHFL.BFLY PT, R11, R12, 0x2, 0x1f ;  /* 0x0c401f000c0b7f89 */ /* 0x010ee200000e0000 */
[----:B-1----:R-:W-:-:S04]  /*0b90*/  FADD R6, R13, R14 ;  /* 0x0000000e0d067221 */ /* 0x002fc80000000000 */
[C---:B------:R-:W-:Y:S01]  /*0ba0*/  FMUL R7, R6.reuse, 0.25 ;  /* 0x3e80000006077820 */ /* 0x040fe20000400000 */
[----:B------:R-:W-:Y:S01]  /*0bb0*/  FSETP.GEU.AND P2, PT, |R6|, 1.175494350822287508e-38, PT ;  /* 0x008000000600780b */ /* 0x000fe20003f4e200 */
[----:B--2---:R-:W-:Y:S01]  /*0bc0*/  FADD R9, -R10, R9 ;  /* 0x000000090a097221 */ /* 0x004fe20000000100 */
[----:B------:R-:W-:Y:S01]  /*0bd0*/  FSETP.GT.AND P1, PT, |R6|, 8.50705917302346158658e+37, PT ;  /* 0x7e8000000600780b */ /* 0x000fe20003f24200 */
[----:B---3--:R-:W-:Y:S02]  /*0be0*/  FADD R11, R12, R11 ;  /* 0x0000000b0c0b7221 */ /* 0x008fe40000000000 */
[----:B------:R-:W-:Y:S01]  /*0bf0*/  FMUL R12, R9, R9 ;  /* 0x00000009090c7220 */ /* 0x000fe20000400000 */
[----:B------:R-:W-:Y:S02]  /*0c00*/  FSEL R15, R7, R6, P1 ;  /* 0x00000006070f7208 */ /* 0x000fe40000800000 */
[----:B------:R-:W1:Y:S01]  /*0c10*/  SHFL.BFLY PT, R7, R6, 0x1, 0x1f ;  /* 0x0c201f0006077f89 */ /* 0x000e6200000e0000 */
[----:B------:R-:W-:Y:S01]  /*0c20*/  FMUL R12, R13, R12 ;  /* 0x0000000c0d0c7220 */ /* 0x000fe20000400000 */
[----:B------:R-:W-:-:S03]  /*0c30*/  LOP3.LUT R13, R0, 0x3, RZ, 0xc0, !PT ;  /* 0x00000003000d7812 */ /* 0x000fc600078ec0ff */
[----:B------:R-:W-:Y:S02]  /*0c40*/  @!P2 FMUL R15, R15, 16777216 ;  /* 0x4b8000000f0fa820 */ /* 0x000fe40000400000 */
[----:B------:R-:W-:Y:S01]  /*0c50*/  @P1 FMUL R14, R14, 0.25 ;  /* 0x3e8000000e0e1820 */ /* 0x000fe20000400000 */
[----:B------:R-:W-:-:S03]  /*0c60*/  FSETP.NEU.AND P1, PT, R6, RZ, PT ;  /* 0x000000ff0600720b */ /* 0x000fc60003f2d000 */
[----:B------:R-:W2:Y:S01]  /*0c70*/  MUFU.RCP R15, R15 ;  /* 0x0000000f000f7308 */ /* 0x000ea20000001000 */
[----:B------:R-:W-:Y:S01]  /*0c80*/  @!P2 FMUL R14, R14, 16777216 ;  /* 0x4b8000000e0ea820 */ /* 0x000fe20000400000 */
[----:B-1----:R-:W-:-:S03]  /*0c90*/  FADD R8, R6, R7 ;  /* 0x0000000706087221 */ /* 0x002fc60000000000 */
[----:B--2---:R-:W-:Y:S01]  /*0ca0*/  FMUL R14, R15, R14 ;  /* 0x0000000e0f0e7220 */ /* 0x004fe20000400000 */
[C---:B------:R-:W-:Y:S01]  /*0cb0*/  FMUL R15, R8.reuse, 0.25 ;  /* 0x3e800000080f7820 */ /* 0x040fe20000400000 */
[----:B------:R-:W-:-:S03]  /*0cc0*/  FSETP.GEU.AND P2, PT, |R8|, 1.175494350822287508e-38, PT ;  /* 0x008000000800780b */ /* 0x000fc60003f4e200 */
[----:B------:R-:W-:Y:S02]  /*0cd0*/  FSEL R14, R14, RZ, P1 ;  /* 0x000000ff0e0e7208 */ /* 0x000fe40000800000 */
[----:B------:R-:W-:-:S03]  /*0ce0*/  FSETP.GT.AND P1, PT, |R8|, 8.50705917302346158658e+37, PT ;  /* 0x7e8000000800780b */ /* 0x000fc60003f24200 */
[----:B------:R-:W-:Y:S01]  /*0cf0*/  FFMA R9, R9, R14, R10 ;  /* 0x0000000e09097223 */ /* 0x000fe2000000000a */
[----:B------:R-:W-:Y:S01]  /*0d00*/  FSEL R15, R15, R8, P1 ;  /* 0x000000080f0f7208 */ /* 0x000fe20000800000 */
[----:B------:R-:W-:-:S03]  /*0d10*/  FFMA R11, R14, R12, R11 ;  /* 0x0000000c0e0b7223 */ /* 0x000fc6000000000b */
[----:B------:R-:W1:Y:S01]  /*0d20*/  SHFL.BFLY PT, R10, R9, 0x1, 0x1f ;  /* 0x0c201f00090a7f89 */ /* 0x000e6200000e0000 */
[----:B------:R-:W-:-:S03]  /*0d30*/  @!P2 FMUL R15, R15, 16777216 ;  /* 0x4b8000000f0fa820 */ /* 0x000fc60000400000 */
[----:B------:R-:W2:Y:S01]  /*0d40*/  SHFL.BFLY PT, R12, R11, 0x1, 0x1f ;  /* 0x0c201f000b0c7f89 */ /* 0x000ea200000e0000 */
[----:B------:R-:W3:Y:S01]  /*0d50*/  MUFU.RCP R14, R15 ;  /* 0x0000000f000e7308 */ /* 0x000ee20000001000 */
[----:B------:R-:W-:Y:S01]  /*0d60*/  @P1 FMUL R7, R7, 0.25 ;  /* 0x3e80000007071820 */ /* 0x000fe20000400000 */
[----:B------:R-:W-:-:S03]  /*0d70*/  ISETP.NE.AND P1, PT, R13, RZ, PT ;  /* 0x000000ff0d00720c */ /* 0x000fc60003f25270 */
[----:B------:R-:W-:Y:S01]  /*0d80*/  @!P2 FMUL R7, R7, 16777216 ;  /* 0x4b8000000707a820 */ /* 0x000fe20000400000 */
[----:B------:R-:W-:Y:S02]  /*0d90*/  FSETP.NEU.AND P2, PT, R8, RZ, PT ;  /* 0x000000ff0800720b */ /* 0x000fe40003f4d000 */
[----:B------:R-:W-:Y:S01]  /*0da0*/  ISETP.LT.AND P1, PT, R0, 0x100, !P1 ;  /* 0x000001000000780c */ /* 0x000fe20004f21270 */
[----:B---3--:R-:W-:Y:S01]  /*0db0*/  FMUL R14, R14, R7 ;  /* 0x000000070e0e7220 */ /* 0x008fe20000400000 */
[----:B-1----:R-:W-:-:S04]  /*0dc0*/  FADD R10, -R9, R10 ;  /* 0x0000000a090a7221 */ /* 0x002fc80000000100 */
[----:B------:R-:W-:-:S07]  /*0dd0*/  FSEL R14, R14, RZ, P2 ;  /* 0x000000ff0e0e7208 */ /* 0x000fce0001000000 */
[----:B------:R-:W-:Y:S01]  /*0de0*/  @P1 STS [R5+UR4+0x800], R8 ;  /* 0x0008000805001988 */ /* 0x000fe20008000804 */
[C---:B------:R-:W-:Y:S01]  /*0df0*/  FMUL R7, R10.reuse, R10 ;  /* 0x0000000a0a077220 */ /* 0x040fe20000400000 */
[----:B--2---:R-:W-:Y:S01]  /*0e00*/  FADD R11, R11, R12 ;  /* 0x0000000c0b0b7221 */ /* 0x004fe20000000000 */
[----:B------:R-:W-:Y:S02]  /*0e10*/  FFMA R0, R10, R14, R9 ;  /* 0x0000000e0a007223 */ /* 0x000fe40000000009 */
[----:B------:R-:W-:-:S03]  /*0e20*/  FMUL R7, R6, R7 ;  /* 0x0000000706077220 */ /* 0x000fc60000400000 */
[----:B------:R-:W-:Y:S01]  /*0e30*/  @P1 STS [R5+UR4], R0 ;  /* 0x0000000005001988 */ /* 0x000fe20008000804 */
[----:B------:R-:W-:Y:S02]  /*0e40*/  FFMA R14, R14, R7, R11 ;  /* 0x000000070e0e7223 */ /* 0x000fe4000000000b */
[----:B------:R-:W1:Y:S03]  /*0e50*/  LDC.64 R6, c[0x0][0x230] ;  /* 0x00008c00ff067b82 */ /* 0x000e660000000a00 */
[----:B------:R-:W-:Y:S05]  /*0e60*/  @P1 STS [R5+UR4+0x400], R14 ;  /* 0x0004000e05001988 */ /* 0x000fea0008000804 */
[----:B------:R-:W-:Y:S08]  /*0e70*/  BAR.SYNC.DEFER_BLOCKING 0x0 ;  /* 0x0000000000007b1d */ /* 0x000ff00000010000 */
[----:B------:R-:W2:Y:S01]  /*0e80*/  LDC.64 R10, c[0x0][0x238] ;  /* 0x00008e00ff0a7b82 */ /* 0x000ea20000000a00 */
[C---:B-1----:R-:W-:Y:S01]  /*0e90*/  IMAD.WIDE R6, R2.reuse, 0x4, R6 ;  /* 0x0000000402067825 */ /* 0x042fe200078e0206 */
[----:B------:R-:W1:Y:S04]  /*0ea0*/  LDS R9, [R4+UR4] ;  /* 0x0000000404097984 */ /* 0x000e680008000800 */
[----:B------:R-:W3:Y:S01]  /*0eb0*/  LDS R13, [R4+UR4+0x400] ;  /* 0x00040004040d7984 */ /* 0x000ee20008000800 */
[----:B--2---:R-:W-:-:S03]  /*0ec0*/  IMAD.WIDE R10, R2, 0x4, R10 ;  /* 0x00000004020a7825 */ /* 0x004fc600078e020a */
[----:B-1----:R1:W-:Y:S04]  /*0ed0*/  @P0 STG.E desc[UR6][R6.64], R9 ;  /* 0x0000000906000986 */ /* 0x0023e8000c101906 */
[----:B---3--:R1:W-:Y:S01]  /*0ee0*/  @P0 STG.E desc[UR6][R10.64], R13 ;  /* 0x0000000d0a000986 */ /* 0x0083e2000c101906 */
[----:B------:R-:W-:Y:S05]  /*0ef0*/  @!P0 EXIT ;  /* 0x000000000000894d */ /* 0x000fea0003800000 */
[----:B------:R-:W0:Y:S01]  /*0f00*/  LDS R5, [R4+UR4+0x800] ;  /* 0x0008000404057984 */ /* 0x000e220008000800 */
[----:B-1----:R-:W1:Y:S02]  /*0f10*/  LDC.64 R6, c[0x0][0x240] ;  /* 0x00009000ff067b82 */ /* 0x002e640000000a00 */
[----:B-1----:R-:W-:-:S05]  /*0f20*/  IMAD.WIDE R2, R2, 0x4, R6 ;  /* 0x0000000402027825 */ /* 0x002fca00078e0206 */
[----:B0-----:R-:W-:Y:S01]  /*0f30*/  STG.E desc[UR6][R2.64], R5 ;  /* 0x0000000502007986 */ /* 0x001fe2000c101906 */
[----:B------:R-:W-:Y:S05]  /*0f40*/  EXIT ;  /* 0x000000000000794d */ /* 0x000fea0003800000 */
.L_x_1:
[----:B------:R-:W-:-:S00]  /*0f50*/  BRA `(.L_x_1) ;  /* 0xfffffffc00fc7947 */ /* 0x000fc0000383ffff */
[----:B------:R-:W-:-:S00]  /*0f60*/  NOP ;  /* 0x0000000000007918 */ /* 0x000fc00000000000 */
        /* <DEDUP_REMOVED lines=9> */
.L_x_2:


//--------------------- .nv.shared.triton_red_fused__unsafe_index_convolution_native_group_norm_34 --------------------------
	.section	.nv.shared.triton_red_fused__unsafe_index_convolution_native_group_norm_34,"aw",@nobits
	.sectionflags	@""
	.align	16
	.zero		1024


//--------------------- .nv.constant0.triton_red_fused__unsafe_index_convolution_native_group_norm_34 --------------------------
	.section	.nv.constant0.triton_red_fused__unsafe_index_convolution_native_group_norm_34,"a",@progbits
	.sectionflags	@""
	.align	4
.nv.constant0.triton_red_fused__unsafe_index_convolution_native_group_norm_34:
	.zero		592
